//
// Generated by NVIDIA NVVM Compiler
//
// Compiler Build ID: CL-36424714
// Cuda compilation tools, release 13.0, V13.0.88
// Based on NVVM 20.0.0
//

.version 9.0
.target sm_100
.address_size 64

	// .globl	_ZN3cub18CUB_300001_SM_10006detail11EmptyKernelIvEEvv
.global .align 1 .b8 _ZN41_INTERNAL_99515f41_4_k_cu_4c42338f_1665854cuda3std3__45__cpo5beginE[1];
.global .align 1 .b8 _ZN41_INTERNAL_99515f41_4_k_cu_4c42338f_1665854cuda3std3__45__cpo3endE[1];
.global .align 1 .b8 _ZN41_INTERNAL_99515f41_4_k_cu_4c42338f_1665854cuda3std3__45__cpo6cbeginE[1];
.global .align 1 .b8 _ZN41_INTERNAL_99515f41_4_k_cu_4c42338f_1665854cuda3std3__45__cpo4cendE[1];
.global .align 1 .b8 _ZN41_INTERNAL_99515f41_4_k_cu_4c42338f_1665854cuda3std3__45__cpo6rbeginE[1];
.global .align 1 .b8 _ZN41_INTERNAL_99515f41_4_k_cu_4c42338f_1665854cuda3std3__45__cpo4rendE[1];
.global .align 1 .b8 _ZN41_INTERNAL_99515f41_4_k_cu_4c42338f_1665854cuda3std3__45__cpo7crbeginE[1];
.global .align 1 .b8 _ZN41_INTERNAL_99515f41_4_k_cu_4c42338f_1665854cuda3std3__45__cpo5crendE[1];
.global .align 1 .b8 _ZN41_INTERNAL_99515f41_4_k_cu_4c42338f_1665854cuda3std3__443_GLOBAL__N__99515f41_4_k_cu_4c42338f_1665856ignoreE[1];
.global .align 1 .b8 _ZN41_INTERNAL_99515f41_4_k_cu_4c42338f_1665854cuda3std3__419piecewise_constructE[1];
.global .align 1 .b8 _ZN41_INTERNAL_99515f41_4_k_cu_4c42338f_1665854cuda3std3__48in_placeE[1];
.global .align 1 .b8 _ZN41_INTERNAL_99515f41_4_k_cu_4c42338f_1665854cuda3std3__420unreachable_sentinelE[1];
.global .align 1 .b8 _ZN41_INTERNAL_99515f41_4_k_cu_4c42338f_1665854cuda3std3__47nulloptE[1];
.global .align 1 .b8 _ZN41_INTERNAL_99515f41_4_k_cu_4c42338f_1665854cuda3std3__48unexpectE[1];
.global .align 1 .b8 _ZN41_INTERNAL_99515f41_4_k_cu_4c42338f_1665854cuda3std6ranges3__45__cpo4swapE[1];
.global .align 1 .b8 _ZN41_INTERNAL_99515f41_4_k_cu_4c42338f_1665854cuda3std6ranges3__45__cpo9iter_moveE[1];
.global .align 1 .b8 _ZN41_INTERNAL_99515f41_4_k_cu_4c42338f_1665854cuda3std6ranges3__45__cpo5beginE[1];
.global .align 1 .b8 _ZN41_INTERNAL_99515f41_4_k_cu_4c42338f_1665854cuda3std6ranges3__45__cpo3endE[1];
.global .align 1 .b8 _ZN41_INTERNAL_99515f41_4_k_cu_4c42338f_1665854cuda3std6ranges3__45__cpo6cbeginE[1];
.global .align 1 .b8 _ZN41_INTERNAL_99515f41_4_k_cu_4c42338f_1665854cuda3std6ranges3__45__cpo4cendE[1];
.global .align 1 .b8 _ZN41_INTERNAL_99515f41_4_k_cu_4c42338f_1665854cuda3std6ranges3__45__cpo7advanceE[1];
.global .align 1 .b8 _ZN41_INTERNAL_99515f41_4_k_cu_4c42338f_1665854cuda3std6ranges3__45__cpo9iter_swapE[1];
.global .align 1 .b8 _ZN41_INTERNAL_99515f41_4_k_cu_4c42338f_1665854cuda3std6ranges3__45__cpo4nextE[1];
.global .align 1 .b8 _ZN41_INTERNAL_99515f41_4_k_cu_4c42338f_1665854cuda3std6ranges3__45__cpo4prevE[1];
.global .align 1 .b8 _ZN41_INTERNAL_99515f41_4_k_cu_4c42338f_1665854cuda3std6ranges3__45__cpo4dataE[1];
.global .align 1 .b8 _ZN41_INTERNAL_99515f41_4_k_cu_4c42338f_1665854cuda3std6ranges3__45__cpo5cdataE[1];
.global .align 1 .b8 _ZN41_INTERNAL_99515f41_4_k_cu_4c42338f_1665854cuda3std6ranges3__45__cpo4sizeE[1];
.global .align 1 .b8 _ZN41_INTERNAL_99515f41_4_k_cu_4c42338f_1665854cuda3std6ranges3__45__cpo5ssizeE[1];
.global .align 1 .b8 _ZN41_INTERNAL_99515f41_4_k_cu_4c42338f_1665854cuda3std6ranges3__45__cpo8distanceE[1];
.global .align 1 .b8 _ZN41_INTERNAL_99515f41_4_k_cu_4c42338f_1665856thrust24THRUST_300001_SM_1000_NS6system6detail10sequential3seqE[1];
.global .align 1 .b8 _ZN41_INTERNAL_99515f41_4_k_cu_4c42338f_1665856thrust24THRUST_300001_SM_1000_NS12placeholders2_1E[1];
.global .align 1 .b8 _ZN41_INTERNAL_99515f41_4_k_cu_4c42338f_1665856thrust24THRUST_300001_SM_1000_NS12placeholders2_2E[1];
.global .align 1 .b8 _ZN41_INTERNAL_99515f41_4_k_cu_4c42338f_1665856thrust24THRUST_300001_SM_1000_NS12placeholders2_3E[1];
.global .align 1 .b8 _ZN41_INTERNAL_99515f41_4_k_cu_4c42338f_1665856thrust24THRUST_300001_SM_1000_NS12placeholders2_4E[1];
.global .align 1 .b8 _ZN41_INTERNAL_99515f41_4_k_cu_4c42338f_1665856thrust24THRUST_300001_SM_1000_NS12placeholders2_5E[1];
.global .align 1 .b8 _ZN41_INTERNAL_99515f41_4_k_cu_4c42338f_1665856thrust24THRUST_300001_SM_1000_NS12placeholders2_6E[1];
.global .align 1 .b8 _ZN41_INTERNAL_99515f41_4_k_cu_4c42338f_1665856thrust24THRUST_300001_SM_1000_NS12placeholders2_7E[1];
.global .align 1 .b8 _ZN41_INTERNAL_99515f41_4_k_cu_4c42338f_1665856thrust24THRUST_300001_SM_1000_NS12placeholders2_8E[1];
.global .align 1 .b8 _ZN41_INTERNAL_99515f41_4_k_cu_4c42338f_1665856thrust24THRUST_300001_SM_1000_NS12placeholders2_9E[1];
.global .align 1 .b8 _ZN41_INTERNAL_99515f41_4_k_cu_4c42338f_1665856thrust24THRUST_300001_SM_1000_NS12placeholders3_10E[1];

.visible .entry _ZN3cub18CUB_300001_SM_10006detail11EmptyKernelIvEEvv()
{


	ret;

}


// ===== COMPILED SASS (sm_100) =====

	.target	sm_100

	.elftype	@"ET_EXEC"


//--------------------- .note.nv.tkinfo           --------------------------
	.section	.note.nv.tkinfo,"",@"SHT_NOTE"
	.sectionflags	@"SHF_NOTE_NV_TKINFO"
	.tkinfo
        /*0018*/ 	.word	0x00000002
        /*0030*/ 	.string	""
        /*0030*/ 	.string	"ptxas"
        /*0030*/ 	.string	"Cuda compilation tools, release 13.0, V13.0.88"
        /*0030*/ 	.string	"Build cuda_13.0.r13.0/compiler.36424714_0"
        /*0030*/ 	.string	"-arch sm_100 -m 64 "



//--------------------- .note.nv.cuinfo           --------------------------
	.section	.note.nv.cuinfo,"",@"SHT_NOTE"
	.sectionflags	@"SHF_NOTE_NV_CUINFO"
        /*0018*/ 	.short	0x0002
        /*001a*/ 	.short	0x0064
        /*001c*/ 	.short	0x0082
	.zero		2


//--------------------- .nv.info                  --------------------------
	.section	.nv.info,"",@"SHT_CUDA_INFO"
	.align	4


	//----- nvinfo : EIATTR_REGCOUNT
	.align		4
        /*0000*/ 	.byte	0x04, 0x2f
        /*0002*/ 	.short	(.L_41 - .L_40)
	.align		4
.L_40:
        /*0004*/ 	.word	index@(_ZN3cub18CUB_300001_SM_10006detail11EmptyKernelIvEEvv)
        /*0008*/ 	.word	0x00000004


	//----- nvinfo : EIATTR_FRAME_SIZE
	.align		4
.L_41:
        /*000c*/ 	.byte	0x04, 0x11
        /*000e*/ 	.short	(.L_43 - .L_42)
	.align		4
.L_42:
        /*0010*/ 	.word	index@(_ZN3cub18CUB_300001_SM_10006detail11EmptyKernelIvEEvv)
        /*0014*/ 	.word	0x00000000


	//----- nvinfo : EIATTR_MIN_STACK_SIZE
	.align		4
.L_43:
        /*0018*/ 	.byte	0x04, 0x12
        /*001a*/ 	.short	(.L_45 - .L_44)
	.align		4
.L_44:
        /*001c*/ 	.word	index@(_ZN3cub18CUB_300001_SM_10006detail11EmptyKernelIvEEvv)
        /*0020*/ 	.word	0x00000000
.L_45:


//--------------------- .nv.compat                --------------------------
	.section	.nv.compat,"",@"SHT_CUDA_COMPAT_INFO"
	.align	4
        /*0000*/ 	.byte	0x02, 0x09, 0x00, 0x00, 0x02, 0x02, 0x01, 0x00, 0x02, 0x05, 0x05, 0x00, 0x03, 0x07, 0x01, 0x01
        /*0010*/ 	.byte	0x02, 0x03, 0x00, 0x00, 0x02, 0x06, 0x01, 0x00, 0x04, 0x0b, 0x08, 0x00, 0x09, 0x00, 0x00, 0x00
        /*0020*/ 	.byte	0x00, 0x00, 0x00, 0x00


//--------------------- .nv.info._ZN3cub18CUB_300001_SM_10006detail11EmptyKernelIvEEvv --------------------------
	.section	.nv.info._ZN3cub18CUB_300001_SM_10006detail11EmptyKernelIvEEvv,"",@"SHT_CUDA_INFO"
	.sectionflags	@""
	.align	4


	//----- nvinfo : EIATTR_CUDA_API_VERSION
	.align		4
        /*0000*/ 	.byte	0x04, 0x37
        /*0002*/ 	.short	(.L_47 - .L_46)
.L_46:
        /*0004*/ 	.word	0x00000082


	//----- nvinfo : EIATTR_SPARSE_MMA_MASK
	.align		4
.L_47:
        /*0008*/ 	.byte	0x03, 0x50
        /*000a*/ 	.short	0x0000


	//----- nvinfo : EIATTR_MAXREG_COUNT
	.align		4
        /*000c*/ 	.byte	0x03, 0x1b
        /*000e*/ 	.short	0x00ff


	//----- nvinfo : EIATTR_MERCURY_ISA_VERSION
	.align		4
        /*0010*/ 	.byte	0x03, 0x5f
        /*0012*/ 	.short	0x0101


	//----- nvinfo : EIATTR_VRC_CTA_INIT_COUNT
	.align		4
        /*0014*/ 	.byte	0x02, 0x4a
	.zero		1
	.zero		1


	//----- nvinfo : EIATTR_EXIT_INSTR_OFFSETS
	.align		4
        /*0018*/ 	.byte	0x04, 0x1c
        /*001a*/ 	.short	(.L_49 - .L_48)


	//   ....[0]....
.L_48:
        /*001c*/ 	.word	0x00000010


	//----- nvinfo : EIATTR_SW_WAR
	.align		4
.L_49:
        /*0020*/ 	.byte	0x04, 0x36
        /*0022*/ 	.short	(.L_51 - .L_50)
.L_50:
        /*0024*/ 	.word	0x00000008
.L_51:


//--------------------- .nv.callgraph             --------------------------
	.section	.nv.callgraph,"",@"SHT_CUDA_CALLGRAPH"
	.align	4
	.sectionentsize	8
	.align		4
        /*0000*/ 	.word	0x00000000
	.align		4
        /*0004*/ 	.word	0xffffffff
	.align		4
        /*0008*/ 	.word	0x00000000
	.align		4
        /*000c*/ 	.word	0xfffffffe
	.align		4
        /*0010*/ 	.word	0x00000000
	.align		4
        /*0014*/ 	.word	0xfffffffd
	.align		4
        /*0018*/ 	.word	0x00000000
	.align		4
        /*001c*/ 	.word	0xfffffffc


//--------------------- .nv.constant4             --------------------------
	.section	.nv.constant4,"a",@progbits
	.align	8
	.align		8
.nv.constant4:
        /*0000*/ 	.dword	_ZN41_INTERNAL_99515f41_4_k_cu_4c42338f_1669484cuda3std3__45__cpo5beginE
	.align		8
        /*0008*/ 	.dword	_ZN41_INTERNAL_99515f41_4_k_cu_4c42338f_1669484cuda3std3__45__cpo3endE
	.align		8
        /*0010*/ 	.dword	_ZN41_INTERNAL_99515f41_4_k_cu_4c42338f_1669484cuda3std3__45__cpo6cbeginE
	.align		8
        /*0018*/ 	.dword	_ZN41_INTERNAL_99515f41_4_k_cu_4c42338f_1669484cuda3std3__45__cpo4cendE
	.align		8
        /*0020*/ 	.dword	_ZN41_INTERNAL_99515f41_4_k_cu_4c42338f_1669484cuda3std3__45__cpo6rbeginE
	.align		8
        /*0028*/ 	.dword	_ZN41_INTERNAL_99515f41_4_k_cu_4c42338f_1669484cuda3std3__45__cpo4rendE
	.align		8
        /*0030*/ 	.dword	_ZN41_INTERNAL_99515f41_4_k_cu_4c42338f_1669484cuda3std3__45__cpo7crbeginE
	.align		8
        /*0038*/ 	.dword	_ZN41_INTERNAL_99515f41_4_k_cu_4c42338f_1669484cuda3std3__45__cpo5crendE
	.align		8
        /*0040*/ 	.dword	_ZN41_INTERNAL_99515f41_4_k_cu_4c42338f_1669484cuda3std3__443_GLOBAL__N__99515f41_4_k_cu_4c42338f_1669486ignoreE
	.align		8
        /*0048*/ 	.dword	_ZN41_INTERNAL_99515f41_4_k_cu_4c42338f_1669484cuda3std3__419piecewise_constructE
	.align		8
        /*0050*/ 	.dword	_ZN41_INTERNAL_99515f41_4_k_cu_4c42338f_1669484cuda3std3__48in_placeE
	.align		8
        /*0058*/ 	.dword	_ZN41_INTERNAL_99515f41_4_k_cu_4c42338f_1669484cuda3std3__420unreachable_sentinelE
	.align		8
        /*0060*/ 	.dword	_ZN41_INTERNAL_99515f41_4_k_cu_4c42338f_1669484cuda3std3__47nulloptE
	.align		8
        /*0068*/ 	.dword	_ZN41_INTERNAL_99515f41_4_k_cu_4c42338f_1669484cuda3std3__48unexpectE
	.align		8
        /*0070*/ 	.dword	_ZN41_INTERNAL_99515f41_4_k_cu_4c42338f_1669484cuda3std6ranges3__45__cpo4swapE
	.align		8
        /*0078*/ 	.dword	_ZN41_INTERNAL_99515f41_4_k_cu_4c42338f_1669484cuda3std6ranges3__45__cpo9iter_moveE
	.align		8
        /*0080*/ 	.dword	_ZN41_INTERNAL_99515f41_4_k_cu_4c42338f_1669484cuda3std6ranges3__45__cpo5beginE
	.align		8
        /*0088*/ 	.dword	_ZN41_INTERNAL_99515f41_4_k_cu_4c42338f_1669484cuda3std6ranges3__45__cpo3endE
	.align		8
        /*0090*/ 	.dword	_ZN41_INTERNAL_99515f41_4_k_cu_4c42338f_1669484cuda3std6ranges3__45__cpo6cbeginE
	.align		8
        /*0098*/ 	.dword	_ZN41_INTERNAL_99515f41_4_k_cu_4c42338f_1669484cuda3std6ranges3__45__cpo4cendE
	.align		8
        /*00a0*/ 	.dword	_ZN41_INTERNAL_99515f41_4_k_cu_4c42338f_1669484cuda3std6ranges3__45__cpo7advanceE
	.align		8
        /*00a8*/ 	.dword	_ZN41_INTERNAL_99515f41_4_k_cu_4c42338f_1669484cuda3std6ranges3__45__cpo9iter_swapE
	.align		8
        /*00b0*/ 	.dword	_ZN41_INTERNAL_99515f41_4_k_cu_4c42338f_1669484cuda3std6ranges3__45__cpo4nextE
	.align		8
        /*00b8*/ 	.dword	_ZN41_INTERNAL_99515f41_4_k_cu_4c42338f_1669484cuda3std6ranges3__45__cpo4prevE
	.align		8
        /*00c0*/ 	.dword	_ZN41_INTERNAL_99515f41_4_k_cu_4c42338f_1669484cuda3std6ranges3__45__cpo4dataE
	.align		8
        /*00c8*/ 	.dword	_ZN41_INTERNAL_99515f41_4_k_cu_4c42338f_1669484cuda3std6ranges3__45__cpo5cdataE
	.align		8
        /*00d0*/ 	.dword	_ZN41_INTERNAL_99515f41_4_k_cu_4c42338f_1669484cuda3std6ranges3__45__cpo4sizeE
	.align		8
        /*00d8*/ 	.dword	_ZN41_INTERNAL_99515f41_4_k_cu_4c42338f_1669484cuda3std6ranges3__45__cpo5ssizeE
	.align		8
        /*00e0*/ 	.dword	_ZN41_INTERNAL_99515f41_4_k_cu_4c42338f_1669484cuda3std6ranges3__45__cpo8distanceE
	.align		8
        /*00e8*/ 	.dword	_ZN41_INTERNAL_99515f41_4_k_cu_4c42338f_1669486thrust24THRUST_300001_SM_1000_NS6system6detail10sequential3seqE
	.align		8
        /*00f0*/ 	.dword	_ZN41_INTERNAL_99515f41_4_k_cu_4c42338f_1669486thrust24THRUST_300001_SM_1000_NS12placeholders2_1E
	.align		8
        /*00f8*/ 	.dword	_ZN41_INTERNAL_99515f41_4_k_cu_4c42338f_1669486thrust24THRUST_300001_SM_1000_NS12placeholders2_2E
	.align		8
        /*0100*/ 	.dword	_ZN41_INTERNAL_99515f41_4_k_cu_4c42338f_1669486thrust24THRUST_300001_SM_1000_NS12placeholders2_3E
	.align		8
        /*0108*/ 	.dword	_ZN41_INTERNAL_99515f41_4_k_cu_4c42338f_1669486thrust24THRUST_300001_SM_1000_NS12placeholders2_4E
	.align		8
        /*0110*/ 	.dword	_ZN41_INTERNAL_99515f41_4_k_cu_4c42338f_1669486thrust24THRUST_300001_SM_1000_NS12placeholders2_5E
	.align		8
        /*0118*/ 	.dword	_ZN41_INTERNAL_99515f41_4_k_cu_4c42338f_1669486thrust24THRUST_300001_SM_1000_NS12placeholders2_6E
	.align		8
        /*0120*/ 	.dword	_ZN41_INTERNAL_99515f41_4_k_cu_4c42338f_1669486thrust24THRUST_300001_SM_1000_NS12placeholders2_7E
	.align		8
        /*0128*/ 	.dword	_ZN41_INTERNAL_99515f41_4_k_cu_4c42338f_1669486thrust24THRUST_300001_SM_1000_NS12placeholders2_8E
	.align		8
        /*0130*/ 	.dword	_ZN41_INTERNAL_99515f41_4_k_cu_4c42338f_1669486thrust24THRUST_300001_SM_1000_NS12placeholders2_9E
	.align		8
        /*0138*/ 	.dword	_ZN41_INTERNAL_99515f41_4_k_cu_4c42338f_1669486thrust24THRUST_300001_SM_1000_NS12placeholders3_10E


//--------------------- .text._ZN3cub18CUB_300001_SM_10006detail11EmptyKernelIvEEvv --------------------------
	.section	.text._ZN3cub18CUB_300001_SM_10006detail11EmptyKernelIvEEvv,"ax",@progbits
	.align	128
        .global         _ZN3cub18CUB_300001_SM_10006detail11EmptyKernelIvEEvv
        .type           _ZN3cub18CUB_300001_SM_10006detail11EmptyKernelIvEEvv,@function
        .size           _ZN3cub18CUB_300001_SM_10006detail11EmptyKernelIvEEvv,(.L_x_1 - _ZN3cub18CUB_300001_SM_10006detail11EmptyKernelIvEEvv)
        .other          _ZN3cub18CUB_300001_SM_10006detail11EmptyKernelIvEEvv,@"STO_CUDA_ENTRY STV_DEFAULT"
_ZN3cub18CUB_300001_SM_10006detail11EmptyKernelIvEEvv:
.text._ZN3cub18CUB_300001_SM_10006detail11EmptyKernelIvEEvv:
[----:B------:R-:W-:Y:S01]  /*0000*/  LDC R1, c[0x0][0x37c] ;  /* 0x0000df00ff017b82 */ /* 0x000fe20000000800 */
[----:B------:R-:W-:Y:S05]  /*0010*/  EXIT ;  /* 0x000000000000794d */ /* 0x000fea0003800000 */
.L_x_0:
[----:B------:R-:W-:-:S00]  /*0020*/  BRA `(.L_x_0) ;  /* 0xfffffffc00fc7947 */ /* 0x000fc0000383ffff */
[----:B------:R-:W-:-:S00]  /*0030*/  NOP ;  /* 0x0000000000007918 */ /* 0x000fc00000000000 */
        /* <DEDUP_REMOVED lines=12> */
.L_x_1:


//--------------------- .nv.shared.reserved.0     --------------------------
	.section	.nv.shared.reserved.0,"aw",@nobits
	.weak		__nv_reservedSMEM_offset_0_alias
	.size		__nv_reservedSMEM_offset_0_alias, 0, 64
	.other		__nv_reservedSMEM_offset_0_alias,@"STO_CUDA_RESERVED_SHARED STV_DEFAULT"
__nv_reservedSMEM_offset_0_alias:
	.zero		0
	.zero		64


//--------------------- .nv.global                --------------------------
	.section	.nv.global,"aw",@nobits
.nv.global:
	.type		_ZN41_INTERNAL_99515f41_4_k_cu_4c42338f_1669486thrust24THRUST_300001_SM_1000_NS12placeholders2_5E,@object
	.size		_ZN41_INTERNAL_99515f41_4_k_cu_4c42338f_1669486thrust24THRUST_300001_SM_1000_NS12placeholders2_5E,(_ZN41_INTERNAL_99515f41_4_k_cu_4c42338f_1669484cuda3std3__45__cpo6cbeginE - _ZN41_INTERNAL_99515f41_4_k_cu_4c42338f_1669486thrust24THRUST_300001_SM_1000_NS12placeholders2_5E)
_ZN41_INTERNAL_99515f41_4_k_cu_4c42338f_1669486thrust24THRUST_300001_SM_1000_NS12placeholders2_5E:
	.zero		1
	.type		_ZN41_INTERNAL_99515f41_4_k_cu_4c42338f_1669484cuda3std3__45__cpo6cbeginE,@object
	.size		_ZN41_INTERNAL_99515f41_4_k_cu_4c42338f_1669484cuda3std3__45__cpo6cbeginE,(_ZN41_INTERNAL_99515f41_4_k_cu_4c42338f_1669484cuda3std6ranges3__45__cpo6cbeginE - _ZN41_INTERNAL_99515f41_4_k_cu_4c42338f_1669484cuda3std3__45__cpo6cbeginE)
_ZN41_INTERNAL_99515f41_4_k_cu_4c42338f_1669484cuda3std3__45__cpo6cbeginE:
	.zero		1
	.type		_ZN41_INTERNAL_99515f41_4_k_cu_4c42338f_1669484cuda3std6ranges3__45__cpo6cbeginE,@object
	.size		_ZN41_INTERNAL_99515f41_4_k_cu_4c42338f_1669484cuda3std6ranges3__45__cpo6cbeginE,(_ZN41_INTERNAL_99515f41_4_k_cu_4c42338f_1669484cuda3std3__48in_placeE - _ZN41_INTERNAL_99515f41_4_k_cu_4c42338f_1669484cuda3std6ranges3__45__cpo6cbeginE)
_ZN41_INTERNAL_99515f41_4_k_cu_4c42338f_1669484cuda3std6ranges3__45__cpo6cbeginE:
	.zero		1
	.type		_ZN41_INTERNAL_99515f41_4_k_cu_4c42338f_1669484cuda3std3__48in_placeE,@object
	.size		_ZN41_INTERNAL_99515f41_4_k_cu_4c42338f_1669484cuda3std3__48in_placeE,(_ZN41_INTERNAL_99515f41_4_k_cu_4c42338f_1669484cuda3std6ranges3__45__cpo4sizeE - _ZN41_INTERNAL_99515f41_4_k_cu_4c42338f_1669484cuda3std3__48in_placeE)
_ZN41_INTERNAL_99515f41_4_k_cu_4c42338f_1669484cuda3std3__48in_placeE:
	.zero		1
	.type		_ZN41_INTERNAL_99515f41_4_k_cu_4c42338f_1669484cuda3std6ranges3__45__cpo4sizeE,@object
	.size		_ZN41_INTERNAL_99515f41_4_k_cu_4c42338f_1669484cuda3std6ranges3__45__cpo4sizeE,(_ZN41_INTERNAL_99515f41_4_k_cu_4c42338f_1669486thrust24THRUST_300001_SM_1000_NS12placeholders2_9E - _ZN41_INTERNAL_99515f41_4_k_cu_4c42338f_1669484cuda3std6ranges3__45__cpo4sizeE)
_ZN41_INTERNAL_99515f41_4_k_cu_4c42338f_1669484cuda3std6ranges3__45__cpo4sizeE:
	.zero		1
	.type		_ZN41_INTERNAL_99515f41_4_k_cu_4c42338f_1669486thrust24THRUST_300001_SM_1000_NS12placeholders2_9E,@object
	.size		_ZN41_INTERNAL_99515f41_4_k_cu_4c42338f_1669486thrust24THRUST_300001_SM_1000_NS12placeholders2_9E,(_ZN41_INTERNAL_99515f41_4_k_cu_4c42338f_1669484cuda3std3__45__cpo7crbeginE - _ZN41_INTERNAL_99515f41_4_k_cu_4c42338f_1669486thrust24THRUST_300001_SM_1000_NS12placeholders2_9E)
_ZN41_INTERNAL_99515f41_4_k_cu_4c42338f_1669486thrust24THRUST_300001_SM_1000_NS12placeholders2_9E:
	.zero		1
	.type		_ZN41_INTERNAL_99515f41_4_k_cu_4c42338f_1669484cuda3std3__45__cpo7crbeginE,@object
	.size		_ZN41_INTERNAL_99515f41_4_k_cu_4c42338f_1669484cuda3std3__45__cpo7crbeginE,(_ZN41_INTERNAL_99515f41_4_k_cu_4c42338f_1669484cuda3std6ranges3__45__cpo4nextE - _ZN41_INTERNAL_99515f41_4_k_cu_4c42338f_1669484cuda3std3__45__cpo7crbeginE)
_ZN41_INTERNAL_99515f41_4_k_cu_4c42338f_1669484cuda3std3__45__cpo7crbeginE:
	.zero		1
	.type		_ZN41_INTERNAL_99515f41_4_k_cu_4c42338f_1669484cuda3std6ranges3__45__cpo4nextE,@object
	.size		_ZN41_INTERNAL_99515f41_4_k_cu_4c42338f_1669484cuda3std6ranges3__45__cpo4nextE,(_ZN41_INTERNAL_99515f41_4_k_cu_4c42338f_1669484cuda3std6ranges3__45__cpo4swapE - _ZN41_INTERNAL_99515f41_4_k_cu_4c42338f_1669484cuda3std6ranges3__45__cpo4nextE)
_ZN41_INTERNAL_99515f41_4_k_cu_4c42338f_1669484cuda3std6ranges3__45__cpo4nextE:
	.zero		1
	.type		_ZN41_INTERNAL_99515f41_4_k_cu_4c42338f_1669484cuda3std6ranges3__45__cpo4swapE,@object
	.size		_ZN41_INTERNAL_99515f41_4_k_cu_4c42338f_1669484cuda3std6ranges3__45__cpo4swapE,(_ZN41_INTERNAL_99515f41_4_k_cu_4c42338f_1669486thrust24THRUST_300001_SM_1000_NS12placeholders2_1E - _ZN41_INTERNAL_99515f41_4_k_cu_4c42338f_1669484cuda3std6ranges3__45__cpo4swapE)
_ZN41_INTERNAL_99515f41_4_k_cu_4c42338f_1669484cuda3std6ranges3__45__cpo4swapE:
	.zero		1
	.type		_ZN41_INTERNAL_99515f41_4_k_cu_4c42338f_1669486thrust24THRUST_300001_SM_1000_NS12placeholders2_1E,@object
	.size		_ZN41_INTERNAL_99515f41_4_k_cu_4c42338f_1669486thrust24THRUST_300001_SM_1000_NS12placeholders2_1E,(_ZN41_INTERNAL_99515f41_4_k_cu_4c42338f_1669486thrust24THRUST_300001_SM_1000_NS12placeholders2_3E - _ZN41_INTERNAL_99515f41_4_k_cu_4c42338f_1669486thrust24THRUST_300001_SM_1000_NS12placeholders2_1E)
_ZN41_INTERNAL_99515f41_4_k_cu_4c42338f_1669486thrust24THRUST_300001_SM_1000_NS12placeholders2_1E:
	.zero		1
	.type		_ZN41_INTERNAL_99515f41_4_k_cu_4c42338f_1669486thrust24THRUST_300001_SM_1000_NS12placeholders2_3E,@object
	.size		_ZN41_INTERNAL_99515f41_4_k_cu_4c42338f_1669486thrust24THRUST_300001_SM_1000_NS12placeholders2_3E,(_ZN41_INTERNAL_99515f41_4_k_cu_4c42338f_1669484cuda3std3__45__cpo5beginE - _ZN41_INTERNAL_99515f41_4_k_cu_4c42338f_1669486thrust24THRUST_300001_SM_1000_NS12placeholders2_3E)
_ZN41_INTERNAL_99515f41_4_k_cu_4c42338f_1669486thrust24THRUST_300001_SM_1000_NS12placeholders2_3E:
	.zero		1
	.type		_ZN41_INTERNAL_99515f41_4_k_cu_4c42338f_1669484cuda3std3__45__cpo5beginE,@object
	.size		_ZN41_INTERNAL_99515f41_4_k_cu_4c42338f_1669484cuda3std3__45__cpo5beginE,(_ZN41_INTERNAL_99515f41_4_k_cu_4c42338f_1669484cuda3std6ranges3__45__cpo5beginE - _ZN41_INTERNAL_99515f41_4_k_cu_4c42338f_1669484cuda3std3__45__cpo5beginE)
_ZN41_INTERNAL_99515f41_4_k_cu_4c42338f_1669484cuda3std3__45__cpo5beginE:
	.zero		1
	.type		_ZN41_INTERNAL_99515f41_4_k_cu_4c42338f_1669484cuda3std6ranges3__45__cpo5beginE,@object
	.size		_ZN41_INTERNAL_99515f41_4_k_cu_4c42338f_1669484cuda3std6ranges3__45__cpo5beginE,(_ZN41_INTERNAL_99515f41_4_k_cu_4c42338f_1669484cuda3std3__443_GLOBAL__N__99515f41_4_k_cu_4c42338f_1669486ignoreE - _ZN41_INTERNAL_99515f41_4_k_cu_4c42338f_1669484cuda3std6ranges3__45__cpo5beginE)
_ZN41_INTERNAL_99515f41_4_k_cu_4c42338f_1669484cuda3std6ranges3__45__cpo5beginE:
	.zero		1
	.type		_ZN41_INTERNAL_99515f41_4_k_cu_4c42338f_1669484cuda3std3__443_GLOBAL__N__99515f41_4_k_cu_4c42338f_1669486ignoreE,@object
	.size		_ZN41_INTERNAL_99515f41_4_k_cu_4c42338f_1669484cuda3std3__443_GLOBAL__N__99515f41_4_k_cu_4c42338f_1669486ignoreE,(_ZN41_INTERNAL_99515f41_4_k_cu_4c42338f_1669484cuda3std6ranges3__45__cpo4dataE - _ZN41_INTERNAL_99515f41_4_k_cu_4c42338f_1669484cuda3std3__443_GLOBAL__N__99515f41_4_k_cu_4c42338f_1669486ignoreE)
_ZN41_INTERNAL_99515f41_4_k_cu_4c42338f_1669484cuda3std3__443_GLOBAL__N__99515f41_4_k_cu_4c42338f_1669486ignoreE:
	.zero		1
	.type		_ZN41_INTERNAL_99515f41_4_k_cu_4c42338f_1669484cuda3std6ranges3__45__cpo4dataE,@object
	.size		_ZN41_INTERNAL_99515f41_4_k_cu_4c42338f_1669484cuda3std6ranges3__45__cpo4dataE,(_ZN41_INTERNAL_99515f41_4_k_cu_4c42338f_1669486thrust24THRUST_300001_SM_1000_NS12placeholders2_7E - _ZN41_INTERNAL_99515f41_4_k_cu_4c42338f_1669484cuda3std6ranges3__45__cpo4dataE)
_ZN41_INTERNAL_99515f41_4_k_cu_4c42338f_1669484cuda3std6ranges3__45__cpo4dataE:
	.zero		1
	.type		_ZN41_INTERNAL_99515f41_4_k_cu_4c42338f_1669486thrust24THRUST_300001_SM_1000_NS12placeholders2_7E,@object
	.size		_ZN41_INTERNAL_99515f41_4_k_cu_4c42338f_1669486thrust24THRUST_300001_SM_1000_NS12placeholders2_7E,(_ZN41_INTERNAL_99515f41_4_k_cu_4c42338f_1669484cuda3std3__45__cpo6rbeginE - _ZN41_INTERNAL_99515f41_4_k_cu_4c42338f_1669486thrust24THRUST_300001_SM_1000_NS12placeholders2_7E)
_ZN41_INTERNAL_99515f41_4_k_cu_4c42338f_1669486thrust24THRUST_300001_SM_1000_NS12placeholders2_7E:
	.zero		1
	.type		_ZN41_INTERNAL_99515f41_4_k_cu_4c42338f_1669484cuda3std3__45__cpo6rbeginE,@object
	.size		_ZN41_INTERNAL_99515f41_4_k_cu_4c42338f_1669484cuda3std3__45__cpo6rbeginE,(_ZN41_INTERNAL_99515f41_4_k_cu_4c42338f_1669484cuda3std6ranges3__45__cpo7advanceE - _ZN41_INTERNAL_99515f41_4_k_cu_4c42338f_1669484cuda3std3__45__cpo6rbeginE)
_ZN41_INTERNAL_99515f41_4_k_cu_4c42338f_1669484cuda3std3__45__cpo6rbeginE:
	.zero		1
	.type		_ZN41_INTERNAL_99515f41_4_k_cu_4c42338f_1669484cuda3std6ranges3__45__cpo7advanceE,@object
	.size		_ZN41_INTERNAL_99515f41_4_k_cu_4c42338f_1669484cuda3std6ranges3__45__cpo7advanceE,(_ZN41_INTERNAL_99515f41_4_k_cu_4c42338f_1669484cuda3std3__47nulloptE - _ZN41_INTERNAL_99515f41_4_k_cu_4c42338f_1669484cuda3std6ranges3__45__cpo7advanceE)
_ZN41_INTERNAL_99515f41_4_k_cu_4c42338f_1669484cuda3std6ranges3__45__cpo7advanceE:
	.zero		1
	.type		_ZN41_INTERNAL_99515f41_4_k_cu_4c42338f_1669484cuda3std3__47nulloptE,@object
	.size		_ZN41_INTERNAL_99515f41_4_k_cu_4c42338f_1669484cuda3std3__47nulloptE,(_ZN41_INTERNAL_99515f41_4_k_cu_4c42338f_1669484cuda3std6ranges3__45__cpo8distanceE - _ZN41_INTERNAL_99515f41_4_k_cu_4c42338f_1669484cuda3std3__47nulloptE)
_ZN41_INTERNAL_99515f41_4_k_cu_4c42338f_1669484cuda3std3__47nulloptE:
	.zero		1
	.type		_ZN41_INTERNAL_99515f41_4_k_cu_4c42338f_1669484cuda3std6ranges3__45__cpo8distanceE,@object
	.size		_ZN41_INTERNAL_99515f41_4_k_cu_4c42338f_1669484cuda3std6ranges3__45__cpo8distanceE,(_ZN41_INTERNAL_99515f41_4_k_cu_4c42338f_1669486thrust24THRUST_300001_SM_1000_NS12placeholders2_6E - _ZN41_INTERNAL_99515f41_4_k_cu_4c42338f_1669484cuda3std6ranges3__45__cpo8distanceE)
_ZN41_INTERNAL_99515f41_4_k_cu_4c42338f_1669484cuda3std6ranges3__45__cpo8distanceE:
	.zero		1
	.type		_ZN41_INTERNAL_99515f41_4_k_cu_4c42338f_1669486thrust24THRUST_300001_SM_1000_NS12placeholders2_6E,@object
	.size		_ZN41_INTERNAL_99515f41_4_k_cu_4c42338f_1669486thrust24THRUST_300001_SM_1000_NS12placeholders2_6E,(_ZN41_INTERNAL_99515f41_4_k_cu_4c42338f_1669484cuda3std3__45__cpo4cendE - _ZN41_INTERNAL_99515f41_4_k_cu_4c42338f_1669486thrust24THRUST_300001_SM_1000_NS12placeholders2_6E)
_ZN41_INTERNAL_99515f41_4_k_cu_4c42338f_1669486thrust24THRUST_300001_SM_1000_NS12placeholders2_6E:
	.zero		1
	.type		_ZN41_INTERNAL_99515f41_4_k_cu_4c42338f_1669484cuda3std3__45__cpo4cendE,@object
	.size		_ZN41_INTERNAL_99515f41_4_k_cu_4c42338f_1669484cuda3std3__45__cpo4cendE,(_ZN41_INTERNAL_99515f41_4_k_cu_4c42338f_1669484cuda3std6ranges3__45__cpo4cendE - _ZN41_INTERNAL_99515f41_4_k_cu_4c42338f_1669484cuda3std3__45__cpo4cendE)
_ZN41_INTERNAL_99515f41_4_k_cu_4c42338f_1669484cuda3std3__45__cpo4cendE:
	.zero		1
	.type		_ZN41_INTERNAL_99515f41_4_k_cu_4c42338f_1669484cuda3std6ranges3__45__cpo4cendE,@object
	.size		_ZN41_INTERNAL_99515f41_4_k_cu_4c42338f_1669484cuda3std6ranges3__45__cpo4cendE,(_ZN41_INTERNAL_99515f41_4_k_cu_4c42338f_1669484cuda3std3__420unreachable_sentinelE - _ZN41_INTERNAL_99515f41_4_k_cu_4c42338f_1669484cuda3std6ranges3__45__cpo4cendE)
_ZN41_INTERNAL_99515f41_4_k_cu_4c42338f_1669484cuda3std6ranges3__45__cpo4cendE:
	.zero		1
	.type		_ZN41_INTERNAL_99515f41_4_k_cu_4c42338f_1669484cuda3std3__420unreachable_sentinelE,@object
	.size		_ZN41_INTERNAL_99515f41_4_k_cu_4c42338f_1669484cuda3std3__420unreachable_sentinelE,(_ZN41_INTERNAL_99515f41_4_k_cu_4c42338f_1669484cuda3std6ranges3__45__cpo5ssizeE - _ZN41_INTERNAL_99515f41_4_k_cu_4c42338f_1669484cuda3std3__420unreachable_sentinelE)
_ZN41_INTERNAL_99515f41_4_k_cu_4c42338f_1669484cuda3std3__420unreachable_sentinelE:
	.zero		1
	.type		_ZN41_INTERNAL_99515f41_4_k_cu_4c42338f_1669484cuda3std6ranges3__45__cpo5ssizeE,@object
	.size		_ZN41_INTERNAL_99515f41_4_k_cu_4c42338f_1669484cuda3std6ranges3__45__cpo5ssizeE,(_ZN41_INTERNAL_99515f41_4_k_cu_4c42338f_1669486thrust24THRUST_300001_SM_1000_NS12placeholders3_10E - _ZN41_INTERNAL_99515f41_4_k_cu_4c42338f_1669484cuda3std6ranges3__45__cpo5ssizeE)
_ZN41_INTERNAL_99515f41_4_k_cu_4c42338f_1669484cuda3std6ranges3__45__cpo5ssizeE:
	.zero		1
	.type		_ZN41_INTERNAL_99515f41_4_k_cu_4c42338f_1669486thrust24THRUST_300001_SM_1000_NS12placeholders3_10E,@object
	.size		_ZN41_INTERNAL_99515f41_4_k_cu_4c42338f_1669486thrust24THRUST_300001_SM_1000_NS12placeholders3_10E,(_ZN41_INTERNAL_99515f41_4_k_cu_4c42338f_1669484cuda3std3__45__cpo5crendE - _ZN41_INTERNAL_99515f41_4_k_cu_4c42338f_1669486thrust24THRUST_300001_SM_1000_NS12placeholders3_10E)
_ZN41_INTERNAL_99515f41_4_k_cu_4c42338f_1669486thrust24THRUST_300001_SM_1000_NS12placeholders3_10E:
	.zero		1
	.type		_ZN41_INTERNAL_99515f41_4_k_cu_4c42338f_1669484cuda3std3__45__cpo5crendE,@object
	.size		_ZN41_INTERNAL_99515f41_4_k_cu_4c42338f_1669484cuda3std3__45__cpo5crendE,(_ZN41_INTERNAL_99515f41_4_k_cu_4c42338f_1669484cuda3std6ranges3__45__cpo4prevE - _ZN41_INTERNAL_99515f41_4_k_cu_4c42338f_1669484cuda3std3__45__cpo5crendE)
_ZN41_INTERNAL_99515f41_4_k_cu_4c42338f_1669484cuda3std3__45__cpo5crendE:
	.zero		1
	.type		_ZN41_INTERNAL_99515f41_4_k_cu_4c42338f_1669484cuda3std6ranges3__45__cpo4prevE,@object
	.size		_ZN41_INTERNAL_99515f41_4_k_cu_4c42338f_1669484cuda3std6ranges3__45__cpo4prevE,(_ZN41_INTERNAL_99515f41_4_k_cu_4c42338f_1669484cuda3std6ranges3__45__cpo9iter_moveE - _ZN41_INTERNAL_99515f41_4_k_cu_4c42338f_1669484cuda3std6ranges3__45__cpo4prevE)
_ZN41_INTERNAL_99515f41_4_k_cu_4c42338f_1669484cuda3std6ranges3__45__cpo4prevE:
	.zero		1
	.type		_ZN41_INTERNAL_99515f41_4_k_cu_4c42338f_1669484cuda3std6ranges3__45__cpo9iter_moveE,@object
	.size		_ZN41_INTERNAL_99515f41_4_k_cu_4c42338f_1669484cuda3std6ranges3__45__cpo9iter_moveE,(_ZN41_INTERNAL_99515f41_4_k_cu_4c42338f_1669486thrust24THRUST_300001_SM_1000_NS12placeholders2_2E - _ZN41_INTERNAL_99515f41_4_k_cu_4c42338f_1669484cuda3std6ranges3__45__cpo9iter_moveE)
_ZN41_INTERNAL_99515f41_4_k_cu_4c42338f_1669484cuda3std6ranges3__45__cpo9iter_moveE:
	.zero		1
	.type		_ZN41_INTERNAL_99515f41_4_k_cu_4c42338f_1669486thrust24THRUST_300001_SM_1000_NS12placeholders2_2E,@object
	.size		_ZN41_INTERNAL_99515f41_4_k_cu_4c42338f_1669486thrust24THRUST_300001_SM_1000_NS12placeholders2_2E,(_ZN41_INTERNAL_99515f41_4_k_cu_4c42338f_1669486thrust24THRUST_300001_SM_1000_NS12placeholders2_4E - _ZN41_INTERNAL_99515f41_4_k_cu_4c42338f_1669486thrust24THRUST_300001_SM_1000_NS12placeholders2_2E)
_ZN41_INTERNAL_99515f41_4_k_cu_4c42338f_1669486thrust24THRUST_300001_SM_1000_NS12placeholders2_2E:
	.zero		1
	.type		_ZN41_INTERNAL_99515f41_4_k_cu_4c42338f_1669486thrust24THRUST_300001_SM_1000_NS12placeholders2_4E,@object
	.size		_ZN41_INTERNAL_99515f41_4_k_cu_4c42338f_1669486thrust24THRUST_300001_SM_1000_NS12placeholders2_4E,(_ZN41_INTERNAL_99515f41_4_k_cu_4c42338f_1669484cuda3std3__45__cpo3endE - _ZN41_INTERNAL_99515f41_4_k_cu_4c42338f_1669486thrust24THRUST_300001_SM_1000_NS12placeholders2_4E)
_ZN41_INTERNAL_99515f41_4_k_cu_4c42338f_1669486thrust24THRUST_300001_SM_1000_NS12placeholders2_4E:
	.zero		1
	.type		_ZN41_INTERNAL_99515f41_4_k_cu_4c42338f_1669484cuda3std3__45__cpo3endE,@object
	.size		_ZN41_INTERNAL_99515f41_4_k_cu_4c42338f_1669484cuda3std3__45__cpo3endE,(_ZN41_INTERNAL_99515f41_4_k_cu_4c42338f_1669484cuda3std6ranges3__45__cpo3endE - _ZN41_INTERNAL_99515f41_4_k_cu_4c42338f_1669484cuda3std3__45__cpo3endE)
_ZN41_INTERNAL_99515f41_4_k_cu_4c42338f_1669484cuda3std3__45__cpo3endE:
	.zero		1
	.type		_ZN41_INTERNAL_99515f41_4_k_cu_4c42338f_1669484cuda3std6ranges3__45__cpo3endE,@object
	.size		_ZN41_INTERNAL_99515f41_4_k_cu_4c42338f_1669484cuda3std6ranges3__45__cpo3endE,(_ZN41_INTERNAL_99515f41_4_k_cu_4c42338f_1669484cuda3std3__419piecewise_constructE - _ZN41_INTERNAL_99515f41_4_k_cu_4c42338f_1669484cuda3std6ranges3__45__cpo3endE)
_ZN41_INTERNAL_99515f41_4_k_cu_4c42338f_1669484cuda3std6ranges3__45__cpo3endE:
	.zero		1
	.type		_ZN41_INTERNAL_99515f41_4_k_cu_4c42338f_1669484cuda3std3__419piecewise_constructE,@object
	.size		_ZN41_INTERNAL_99515f41_4_k_cu_4c42338f_1669484cuda3std3__419piecewise_constructE,(_ZN41_INTERNAL_99515f41_4_k_cu_4c42338f_1669484cuda3std6ranges3__45__cpo5cdataE - _ZN41_INTERNAL_99515f41_4_k_cu_4c42338f_1669484cuda3std3__419piecewise_constructE)
_ZN41_INTERNAL_99515f41_4_k_cu_4c42338f_1669484cuda3std3__419piecewise_constructE:
	.zero		1
	.type		_ZN41_INTERNAL_99515f41_4_k_cu_4c42338f_1669484cuda3std6ranges3__45__cpo5cdataE,@object
	.size		_ZN41_INTERNAL_99515f41_4_k_cu_4c42338f_1669484cuda3std6ranges3__45__cpo5cdataE,(_ZN41_INTERNAL_99515f41_4_k_cu_4c42338f_1669486thrust24THRUST_300001_SM_1000_NS12placeholders2_8E - _ZN41_INTERNAL_99515f41_4_k_cu_4c42338f_1669484cuda3std6ranges3__45__cpo5cdataE)
_ZN41_INTERNAL_99515f41_4_k_cu_4c42338f_1669484cuda3std6ranges3__45__cpo5cdataE:
	.zero		1
	.type		_ZN41_INTERNAL_99515f41_4_k_cu_4c42338f_1669486thrust24THRUST_300001_SM_1000_NS12placeholders2_8E,@object
	.size		_ZN41_INTERNAL_99515f41_4_k_cu_4c42338f_1669486thrust24THRUST_300001_SM_1000_NS12placeholders2_8E,(_ZN41_INTERNAL_99515f41_4_k_cu_4c42338f_1669484cuda3std3__45__cpo4rendE - _ZN41_INTERNAL_99515f41_4_k_cu_4c42338f_1669486thrust24THRUST_300001_SM_1000_NS12placeholders2_8E)
_ZN41_INTERNAL_99515f41_4_k_cu_4c42338f_1669486thrust24THRUST_300001_SM_1000_NS12placeholders2_8E:
	.zero		1
	.type		_ZN41_INTERNAL_99515f41_4_k_cu_4c42338f_1669484cuda3std3__45__cpo4rendE,@object
	.size		_ZN41_INTERNAL_99515f41_4_k_cu_4c42338f_1669484cuda3std3__45__cpo4rendE,(_ZN41_INTERNAL_99515f41_4_k_cu_4c42338f_1669484cuda3std6ranges3__45__cpo9iter_swapE - _ZN41_INTERNAL_99515f41_4_k_cu_4c42338f_1669484cuda3std3__45__cpo4rendE)
_ZN41_INTERNAL_99515f41_4_k_cu_4c42338f_1669484cuda3std3__45__cpo4rendE:
	.zero		1
	.type		_ZN41_INTERNAL_99515f41_4_k_cu_4c42338f_1669484cuda3std6ranges3__45__cpo9iter_swapE,@object
	.size		_ZN41_INTERNAL_99515f41_4_k_cu_4c42338f_1669484cuda3std6ranges3__45__cpo9iter_swapE,(_ZN41_INTERNAL_99515f41_4_k_cu_4c42338f_1669484cuda3std3__48unexpectE - _ZN41_INTERNAL_99515f41_4_k_cu_4c42338f_1669484cuda3std6ranges3__45__cpo9iter_swapE)
_ZN41_INTERNAL_99515f41_4_k_cu_4c42338f_1669484cuda3std6ranges3__45__cpo9iter_swapE:
	.zero		1
	.type		_ZN41_INTERNAL_99515f41_4_k_cu_4c42338f_1669484cuda3std3__48unexpectE,@object
	.size		_ZN41_INTERNAL_99515f41_4_k_cu_4c42338f_1669484cuda3std3__48unexpectE,(_ZN41_INTERNAL_99515f41_4_k_cu_4c42338f_1669486thrust24THRUST_300001_SM_1000_NS6system6detail10sequential3seqE - _ZN41_INTERNAL_99515f41_4_k_cu_4c42338f_1669484cuda3std3__48unexpectE)
_ZN41_INTERNAL_99515f41_4_k_cu_4c42338f_1669484cuda3std3__48unexpectE:
	.zero		1
	.type		_ZN41_INTERNAL_99515f41_4_k_cu_4c42338f_1669486thrust24THRUST_300001_SM_1000_NS6system6detail10sequential3seqE,@object
	.size		_ZN41_INTERNAL_99515f41_4_k_cu_4c42338f_1669486thrust24THRUST_300001_SM_1000_NS6system6detail10sequential3seqE,(.L_29 - _ZN41_INTERNAL_99515f41_4_k_cu_4c42338f_1669486thrust24THRUST_300001_SM_1000_NS6system6detail10sequential3seqE)
_ZN41_INTERNAL_99515f41_4_k_cu_4c42338f_1669486thrust24THRUST_300001_SM_1000_NS6system6detail10sequential3seqE:
	.zero		1
.L_29:


//--------------------- .nv.constant0._ZN3cub18CUB_300001_SM_10006detail11EmptyKernelIvEEvv --------------------------
	.section	.nv.constant0._ZN3cub18CUB_300001_SM_10006detail11EmptyKernelIvEEvv,"a",@progbits
	.sectionflags	@""
	.align	4
.nv.constant0._ZN3cub18CUB_300001_SM_10006detail11EmptyKernelIvEEvv:
	.zero		896


//--------------------- SYMBOLS --------------------------

	.type		.nv.reservedSmem.offset0,@object
	.size		.nv.reservedSmem.offset0,0x4
